	.headerflags	@"EF_CUDA_TEXMODE_UNIFIED EF_CUDA_64BIT_ADDRESS EF_CUDA_ACCELERATORS EF_CUDA_SM90 EF_CUDA_VIRTUAL_SM(EF_CUDA_SM90)"
	.elftype	@"ET_EXEC"


//--------------------- .nv.info                  --------------------------
	.section	.nv.info,"",@"SHT_CUDA_INFO"
	.align	4


	//----- nvinfo : EIATTR_REGCOUNT
	.align		4
        /*0000*/ 	.byte	0x04, 0x2f
        /*0002*/ 	.short	(.L_3 - .L_2)
	.align		4
.L_2:
        /*0004*/ 	.word	index@(triton_poi_fused__native_batch_norm_legit_no_training_relu_14)
        /*0008*/ 	.word	0x00000012


	//----- nvinfo : EIATTR_MIN_STACK_SIZE
	.align		4
.L_3:
        /*000c*/ 	.byte	0x04, 0x12
        /*000e*/ 	.short	(.L_5 - .L_4)
	.align		4
.L_4:
        /*0010*/ 	.word	index@(triton_poi_fused__native_batch_norm_legit_no_training_relu_14)
        /*0014*/ 	.word	0x00000000


	//----- nvinfo : EIATTR_FRAME_SIZE
	.align		4
.L_5:
        /*0018*/ 	.byte	0x04, 0x11
        /*001a*/ 	.short	(.L_7 - .L_6)
	.align		4
.L_6:
        /*001c*/ 	.word	index@(triton_poi_fused__native_batch_norm_legit_no_training_relu_14)
        /*0020*/ 	.word	0x00000000


	//----- nvinfo : EIATTR_MIN_STACK_SIZE
	.align		4
.L_7:
        /*0024*/ 	.byte	0x04, 0x12
        /*0026*/ 	.short	(.L_9 - .L_8)
	.align		4
.L_8:
        /*0028*/ 	.word	index@(triton_poi_fused__native_batch_norm_legit_no_training_relu_14)
        /*002c*/ 	.word	0x00000000
.L_9:


//--------------------- .nv.info.triton_poi_fused__native_batch_norm_legit_no_training_relu_14 --------------------------
	.section	.nv.info.triton_poi_fused__native_batch_norm_legit_no_training_relu_14,"",@"SHT_CUDA_INFO"
	.sectionflags	@""
	.align	4


	//----- nvinfo : EIATTR_CUDA_API_VERSION
	.align		4
        /*0000*/ 	.byte	0x04, 0x37
        /*0002*/ 	.short	(.L_11 - .L_10)
.L_10:
        /*0004*/ 	.word	0x0000007c


	//----- nvinfo : EIATTR_KPARAM_INFO
	.align		4
.L_11:
        /*0008*/ 	.byte	0x04, 0x17
        /*000a*/ 	.short	(.L_13 - .L_12)
.L_12:
        /*000c*/ 	.word	0x00000000
        /*0010*/ 	.short	0x0006
        /*0012*/ 	.short	0x0030
        /*0014*/ 	.byte	0x00, 0xf0, 0x11, 0x00


	//----- nvinfo : EIATTR_KPARAM_INFO
	.align		4
.L_13:
        /*0018*/ 	.byte	0x04, 0x17
        /*001a*/ 	.short	(.L_15 - .L_14)
.L_14:
        /*001c*/ 	.word	0x00000000
        /*0020*/ 	.short	0x0005
        /*0022*/ 	.short	0x0028
        /*0024*/ 	.byte	0x00, 0xf4, 0x21, 0x00


	//----- nvinfo : EIATTR_KPARAM_INFO
	.align		4
.L_15:
        /*0028*/ 	.byte	0x04, 0x17
        /*002a*/ 	.short	(.L_17 - .L_16)
.L_16:
        /*002c*/ 	.word	0x00000000
        /*0030*/ 	.short	0x0004
        /*0032*/ 	.short	0x0020
        /*0034*/ 	.byte	0x00, 0xf4, 0x21, 0x00


	//----- nvinfo : EIATTR_KPARAM_INFO
	.align		4
.L_17:
        /*0038*/ 	.byte	0x04, 0x17
        /*003a*/ 	.short	(.L_19 - .L_18)
.L_18:
        /*003c*/ 	.word	0x00000000
        /*0040*/ 	.short	0x0003
        /*0042*/ 	.short	0x0018
        /*0044*/ 	.byte	0x00, 0xf4, 0x21, 0x00


	//----- nvinfo : EIATTR_KPARAM_INFO
	.align		4
.L_19:
        /*0048*/ 	.byte	0x04, 0x17
        /*004a*/ 	.short	(.L_21 - .L_20)
.L_20:
        /*004c*/ 	.word	0x00000000
        /*0050*/ 	.short	0x0002
        /*0052*/ 	.short	0x0010
        /*0054*/ 	.byte	0x00, 0xf4, 0x21, 0x00


	//----- nvinfo : EIATTR_KPARAM_INFO
	.align		4
.L_21:
        /*0058*/ 	.byte	0x04, 0x17
        /*005a*/ 	.short	(.L_23 - .L_22)
.L_22:
        /*005c*/ 	.word	0x00000000
        /*0060*/ 	.short	0x0001
        /*0062*/ 	.short	0x0008
        /*0064*/ 	.byte	0x00, 0xf4, 0x21, 0x00


	//----- nvinfo : EIATTR_KPARAM_INFO
	.align		4
.L_23:
        /*0068*/ 	.byte	0x04, 0x17
        /*006a*/ 	.short	(.L_25 - .L_24)
.L_24:
        /*006c*/ 	.word	0x00000000
        /*0070*/ 	.short	0x0000
        /*0072*/ 	.short	0x0000
        /*0074*/ 	.byte	0x00, 0xf4, 0x21, 0x00


	//----- nvinfo : EIATTR_SPARSE_MMA_MASK
	.align		4
.L_25:
        /*0078*/ 	.byte	0x03, 0x50
        /*007a*/ 	.short	0x0000


	//----- nvinfo : EIATTR_MAXREG_COUNT
	.align		4
        /*007c*/ 	.byte	0x03, 0x1b
        /*007e*/ 	.short	0x00ff


	//----- nvinfo : EIATTR_EXIT_INSTR_OFFSETS
	.align		4
        /*0080*/ 	.byte	0x04, 0x1c
        /*0082*/ 	.short	(.L_27 - .L_26)


	//   ....[0]....
.L_26:
        /*0084*/ 	.word	0x000003c0


	//----- nvinfo : EIATTR_REQNTID
	.align		4
.L_27:
        /*0088*/ 	.byte	0x04, 0x10
        /*008a*/ 	.short	(.L_29 - .L_28)
.L_28:
        /*008c*/ 	.word	0x00000100
        /*0090*/ 	.word	0x00000001
        /*0094*/ 	.word	0x00000001


	//----- nvinfo : EIATTR_CBANK_PARAM_SIZE
	.align		4
.L_29:
        /*0098*/ 	.byte	0x03, 0x19
        /*009a*/ 	.short	0x0034


	//----- nvinfo : EIATTR_PARAM_CBANK
	.align		4
        /*009c*/ 	.byte	0x04, 0x0a
        /*009e*/ 	.short	(.L_31 - .L_30)
	.align		4
.L_30:
        /*00a0*/ 	.word	index@(.nv.constant0.triton_poi_fused__native_batch_norm_legit_no_training_relu_14)
        /*00a4*/ 	.short	0x0210
        /*00a6*/ 	.short	0x0034


	//----- nvinfo : EIATTR_SW_WAR
	.align		4
.L_31:
        /*00a8*/ 	.byte	0x04, 0x36
        /*00aa*/ 	.short	(.L_33 - .L_32)
.L_32:
        /*00ac*/ 	.word	0x00000008
.L_33:


//--------------------- .nv.callgraph             --------------------------
	.section	.nv.callgraph,"",@"SHT_CUDA_CALLGRAPH"
	.align	4
	.sectionentsize	8
	.align		4
        /*0000*/ 	.word	0x00000000
	.align		4
        /*0004*/ 	.word	0xffffffff
	.align		4
        /*0008*/ 	.word	0x00000000
	.align		4
        /*000c*/ 	.word	0xfffffffe
	.align		4
        /*0010*/ 	.word	0x00000000
	.align		4
        /*0014*/ 	.word	0xfffffffd
	.align		4
        /*0018*/ 	.word	0x00000000
	.align		4
        /*001c*/ 	.word	0xfffffffc


//--------------------- .nv.constant4             --------------------------
	.section	.nv.constant4,"a",@progbits
	.align	8
	.align		8
.nv.constant4:
        /*0000*/ 	.dword	_$_str
	.align		8
        /*0008*/ 	.dword	_$_str_$_2


//--------------------- .text.triton_poi_fused__native_batch_norm_legit_no_training_relu_14 --------------------------
	.section	.text.triton_poi_fused__native_batch_norm_legit_no_training_relu_14,"ax",@progbits
	.align	128
        .global         triton_poi_fused__native_batch_norm_legit_no_training_relu_14
        .type           triton_poi_fused__native_batch_norm_legit_no_training_relu_14,@function
        .size           triton_poi_fused__native_batch_norm_legit_no_training_relu_14,(.L_x_1 - triton_poi_fused__native_batch_norm_legit_no_training_relu_14)
        .other          triton_poi_fused__native_batch_norm_legit_no_training_relu_14,@"STO_CUDA_ENTRY STV_DEFAULT"
triton_poi_fused__native_batch_norm_legit_no_training_relu_14:
.text.triton_poi_fused__native_batch_norm_legit_no_training_relu_14:
[----:B------:R-:W-:Y:S01]  /*0000*/  LDC R1, c[0x0][0x28] ;  /* 0x00000a00ff017b82 */ /* 0x000fe20000000800 */
[----:B------:R-:W1:Y:S07]  /*0010*/  S2R R0, SR_TID.X ;  /* 0x0000000000007919 */ /* 0x000e6e0000002100 */
[----:B------:R-:W2:Y:S01]  /*0020*/  LDC.64 R2, c[0x0][0x220] ;  /* 0x00008800ff027b82 */ /* 0x000ea20000000a00 */
[----:B------:R-:W-:Y:S01]  /*0030*/  ULDC.64 UR4, c[0x0][0x208] ;  /* 0x0000820000047ab9 */ /* 0x000fe20000000a00 */
[----:B------:R-:W3:Y:S06]  /*0040*/  S2R R5, SR_CTAID.X ;  /* 0x0000000000057919 */ /* 0x000eec0000002500 */
[----:B------:R-:W4:Y:S08]  /*0050*/  LDC.64 R6, c[0x0][0x218] ;  /* 0x00008600ff067b82 */ /* 0x000f300000000a00 */
[----:B------:R-:W5:Y:S08]  /*0060*/  LDC.64 R8, c[0x0][0x228] ;  /* 0x00008a00ff087b82 */ /* 0x000f700000000a00 */
[----:B------:R-:W5:Y:S01]  /*0070*/  LDC.64 R10, c[0x0][0x230] ;  /* 0x00008c00ff0a7b82 */ /* 0x000f620000000a00 */
[----:B-1----:R-:W-:-:S04]  /*0080*/  SHF.L.U32 R0, R0, 0x1, RZ ;  /* 0x0000000100007819 */ /* 0x002fc800000006ff */
[----:B------:R-:W-:-:S04]  /*0090*/  LOP3.LUT R0, R0, 0x1fe, RZ, 0xc0, !PT ;  /* 0x000001fe00007812 */ /* 0x000fc800078ec0ff */
[----:B---3--:R-:W-:-:S05]  /*00a0*/  LEA R0, R5, R0, 0x9 ;  /* 0x0000000005007211 */ /* 0x008fca00078e48ff */
[----:B------:R-:W-:-:S05]  /*00b0*/  IMAD.HI R4, R0, 0x66666667, RZ ;  /* 0x6666666700047827 */ /* 0x000fca00078e02ff */
[----:B------:R-:W-:-:S04]  /*00c0*/  SHF.R.U32.HI R5, RZ, 0x1f, R4 ;  /* 0x0000001fff057819 */ /* 0x000fc80000011604 */
[----:B------:R-:W-:-:S05]  /*00d0*/  LEA.HI.SX32 R5, R4, R5, 0x19 ;  /* 0x0000000504057211 */ /* 0x000fca00078fcaff */
[----:B------:R-:W-:Y:S02]  /*00e0*/  IMAD R13, R5, -0x140, R0 ;  /* 0xfffffec0050d7824 */ /* 0x000fe400078e0200 */
[----:B------:R-:W1:Y:S02]  /*00f0*/  LDC.64 R4, c[0x0][0x210] ;  /* 0x00008400ff047b82 */ /* 0x000e640000000a00 */
[----:B--2---:R-:W-:-:S06]  /*0100*/  IMAD.WIDE R2, R13, 0x4, R2 ;  /* 0x000000040d027825 */ /* 0x004fcc00078e0202 */
[----:B------:R-:W2:Y:S01]  /*0110*/  LDG.E.EL.64 R2, desc[UR4][R2.64] ;  /* 0x0000000402027981 */ /* 0x000ea2000c2e1b00 */
[----:B----4-:R-:W-:-:S04]  /*0120*/  IMAD.WIDE R6, R13, 0x4, R6 ;  /* 0x000000040d067825 */ /* 0x010fc800078e0206 */
[C---:B-----5:R-:W-:Y:S02]  /*0130*/  IMAD.WIDE R8, R13.reuse, 0x4, R8 ;  /* 0x000000040d087825 */ /* 0x060fe400078e0208 */
[----:B------:R-:W3:Y:S02]  /*0140*/  LDG.E.EL.64 R6, desc[UR4][R6.64] ;  /* 0x0000000406067981 */ /* 0x000ee4000c2e1b00 */
[----:B0-----:R-:W-:Y:S02]  /*0150*/  IMAD.WIDE R10, R13, 0x4, R10 ;  /* 0x000000040d0a7825 */ /* 0x001fe400078e020a */
[----:B------:R-:W4:Y:S04]  /*0160*/  LDG.E.EL.64 R8, desc[UR4][R8.64] ;  /* 0x0000000408087981 */ /* 0x000f28000c2e1b00 */
[----:B------:R-:W4:Y:S01]  /*0170*/  LDG.E.EL.64 R10, desc[UR4][R10.64] ;  /* 0x000000040a0a7981 */ /* 0x000f22000c2e1b00 */
[----:B-1----:R-:W-:-:S06]  /*0180*/  IMAD.WIDE R4, R0, 0x4, R4 ;  /* 0x0000000400047825 */ /* 0x002fcc00078e0204 */
[----:B------:R-:W3:Y:S01]  /*0190*/  LDG.E.64 R4, desc[UR4][R4.64] ;  /* 0x0000000404047981 */ /* 0x000ee2000c1e1b00 */
[----:B------:R-:W-:Y:S01]  /*01a0*/  HFMA2.MMA R14, -RZ, RZ, 1.625, 0 ;  /* 0x3e800000ff0e7435 */ /* 0x000fe200000001ff */
[----:B--2---:R-:W-:Y:S01]  /*01b0*/  FADD R2, R2, 9.9999997473787516356e-06 ;  /* 0x3727c5ac02027421 */ /* 0x004fe20000000000 */
[----:B------:R-:W-:-:S03]  /*01c0*/  FADD R3, R3, 9.9999997473787516356e-06 ;  /* 0x3727c5ac03037421 */ /* 0x000fc60000000000 */
[----:B------:R-:W0:Y:S08]  /*01d0*/  MUFU.SQRT R12, R2 ;  /* 0x00000002000c7308 */ /* 0x000e300000002000 */
[----:B------:R1:W2:Y:S01]  /*01e0*/  MUFU.SQRT R13, R3 ;  /* 0x00000003000d7308 */ /* 0x0002a20000002000 */
[C---:B0-----:R-:W-:Y:S02]  /*01f0*/  FSETP.GT.AND P0, PT, R12.reuse, 8.50705917302346158658e+37, PT ;  /* 0x7e8000000c00780b */ /* 0x041fe40003f04000 */
[----:B------:R-:W-:Y:S01]  /*0200*/  FSETP.GEU.AND P2, PT, R12, 1.175494350822287508e-38, PT ;  /* 0x008000000c00780b */ /* 0x000fe20003f4e000 */
[----:B-1----:R-:W0:Y:S01]  /*0210*/  LDC.64 R2, c[0x0][0x238] ;  /* 0x00008e00ff027b82 */ /* 0x002e220000000a00 */
[----:B--2---:R-:W-:-:S02]  /*0220*/  FSETP.GT.AND P1, PT, R13, 8.50705917302346158658e+37, PT ;  /* 0x7e8000000d00780b */ /* 0x004fc40003f24000 */
[----:B------:R-:W-:-:S07]  /*0230*/  FSETP.GEU.AND P3, PT, R13, 1.175494350822287508e-38, PT ;  /* 0x008000000d00780b */ /* 0x000fce0003f6e000 */
[----:B------:R-:W-:-:S04]  /*0240*/  @P0 FMUL R12, R12, 0.25 ;  /* 0x3e8000000c0c0820 */ /* 0x000fc80000400000 */
[----:B------:R-:W-:Y:S01]  /*0250*/  @!P2 FMUL R12, R12, 16777216 ;  /* 0x4b8000000c0ca820 */ /* 0x000fe20000400000 */
[----:B------:R-:W-:-:S04]  /*0260*/  @P1 FMUL R13, R13, 0.25 ;  /* 0x3e8000000d0d1820 */ /* 0x000fc80000400000 */
[----:B------:R-:W-:Y:S01]  /*0270*/  @!P3 FMUL R13, R13, 16777216 ;  /* 0x4b8000000d0db820 */ /* 0x000fe20000400000 */
[----:B------:R-:W1:Y:S01]  /*0280*/  MUFU.RCP R12, R12 ;  /* 0x0000000c000c7308 */ /* 0x000e620000001000 */
[----:B------:R-:W-:-:S07]  /*0290*/  FSEL R15, R14, 1, P0 ;  /* 0x3f8000000e0f7808 */ /* 0x000fce0000000000 */
[----:B------:R-:W2:Y:S01]  /*02a0*/  MUFU.RCP R13, R13 ;  /* 0x0000000d000d7308 */ /* 0x000ea20000001000 */
[----:B------:R-:W-:Y:S01]  /*02b0*/  FSEL R14, R14, 1, P1 ;  /* 0x3f8000000e0e7808 */ /* 0x000fe20000800000 */
[----:B------:R-:W-:-:S04]  /*02c0*/  @!P2 FMUL R15, R15, 16777216 ;  /* 0x4b8000000f0fa820 */ /* 0x000fc80000400000 */
[----:B------:R-:W-:Y:S01]  /*02d0*/  @!P3 FMUL R14, R14, 16777216 ;  /* 0x4b8000000e0eb820 */ /* 0x000fe20000400000 */
[----:B---3--:R-:W-:Y:S01]  /*02e0*/  FADD R5, R5, -R7 ;  /* 0x8000000705057221 */ /* 0x008fe20000000000 */
[----:B------:R-:W-:Y:S01]  /*02f0*/  FADD R4, R4, -R6 ;  /* 0x8000000604047221 */ /* 0x000fe20000000000 */
[----:B-1----:R-:W-:Y:S01]  /*0300*/  FMUL R15, R12, R15 ;  /* 0x0000000f0c0f7220 */ /* 0x002fe20000400000 */
[----:B--2---:R-:W-:-:S03]  /*0310*/  FMUL R14, R13, R14 ;  /* 0x0000000e0d0e7220 */ /* 0x004fc60000400000 */
[----:B------:R-:W-:Y:S01]  /*0320*/  FMUL R15, R4, R15 ;  /* 0x0000000f040f7220 */ /* 0x000fe20000400000 */
[----:B------:R-:W-:-:S03]  /*0330*/  FMUL R14, R5, R14 ;  /* 0x0000000e050e7220 */ /* 0x000fc60000400000 */
[----:B----4-:R-:W-:Y:S01]  /*0340*/  FFMA R8, R8, R15, R10 ;  /* 0x0000000f08087223 */ /* 0x010fe2000000000a */
[----:B------:R-:W-:-:S04]  /*0350*/  FFMA R9, R9, R14, R11 ;  /* 0x0000000e09097223 */ /* 0x000fc8000000000b */
[----:B------:R-:W-:Y:S02]  /*0360*/  FSETP.GEU.AND P0, PT, R8, RZ, PT ;  /* 0x000000ff0800720b */ /* 0x000fe40003f0e000 */
[C---:B------:R-:W-:Y:S01]  /*0370*/  FSETP.GEU.AND P1, PT, R9.reuse, RZ, PT ;  /* 0x000000ff0900720b */ /* 0x040fe20003f2e000 */
[----:B0-----:R-:W-:Y:S01]  /*0380*/  IMAD.WIDE R2, R0, 0x4, R2 ;  /* 0x0000000400027825 */ /* 0x001fe200078e0202 */
[----:B------:R-:W-:Y:S02]  /*0390*/  FSEL R8, R8, RZ, P0 ;  /* 0x000000ff08087208 */ /* 0x000fe40000000000 */
[----:B------:R-:W-:-:S05]  /*03a0*/  FSEL R9, R9, RZ, P1 ;  /* 0x000000ff09097208 */ /* 0x000fca0000800000 */
[----:B------:R-:W-:Y:S01]  /*03b0*/  STG.E.64 desc[UR4][R2.64], R8 ;  /* 0x0000000802007986 */ /* 0x000fe2000c101b04 */
[----:B------:R-:W-:Y:S05]  /*03c0*/  EXIT ;  /* 0x000000000000794d */ /* 0x000fea0003800000 */
.L_x_0:
[----:B------:R-:W-:-:S00]  /*03d0*/  BRA `(.L_x_0) ;  /* 0xfffffffc00fc7947 */ /* 0x000fc0000383ffff */
[----:B------:R-:W-:-:S00]  /*03e0*/  NOP ;  /* 0x0000000000007918 */ /* 0x000fc00000000000 */
        /* <DEDUP_REMOVED lines=9> */
.L_x_1:


//--------------------- .nv.global.init           --------------------------
	.section	.nv.global.init,"aw",@progbits
.nv.global.init:
	.type		_$_str,@object
	.size		_$_str,(_$_str_$_2 - _$_str)
_$_str:
        /*0000*/ 	.byte	0x5f, 0x5f, 0x43, 0x55, 0x44, 0x41, 0x5f, 0x46, 0x54, 0x5a, 0x00
	.type		_$_str_$_2,@object
	.size		_$_str_$_2,(.L_1 - _$_str_$_2)
_$_str_$_2:
        /*000b*/ 	.byte	0x5f, 0x5f, 0x43, 0x55, 0x44, 0x41, 0x5f, 0x50, 0x52, 0x45, 0x43, 0x5f, 0x53, 0x51, 0x52, 0x54
        /*001b*/ 	.byte	0x00
.L_1:


//--------------------- .nv.constant0.triton_poi_fused__native_batch_norm_legit_no_training_relu_14 --------------------------
	.section	.nv.constant0.triton_poi_fused__native_batch_norm_legit_no_training_relu_14,"a",@progbits
	.sectionflags	@""
	.align	4
.nv.constant0.triton_poi_fused__native_batch_norm_legit_no_training_relu_14:
	.zero		580
